//
// Generated by NVIDIA NVVM Compiler
//
// Compiler Build ID: CL-36424714
// Cuda compilation tools, release 13.0, V13.0.88
// Based on NVVM 20.0.0
//

.version 9.0
.target sm_100
.address_size 64

	// .globl	default_function_kernel

.visible .entry default_function_kernel(
	.param .u64 .ptr .align 1 default_function_kernel_param_0,
	.param .u64 .ptr .align 1 default_function_kernel_param_1,
	.param .u64 .ptr .align 1 default_function_kernel_param_2,
	.param .u64 .ptr .align 1 default_function_kernel_param_3
)
.maxntid 40
{
	.reg .b16 	%rs<4>;
	.reg .b32 	%r<9>;
	.reg .b32 	%f<5>;
	.reg .b64 	%rd<15>;

	ld.param.u64 	%rd1, [default_function_kernel_param_0];
	ld.param.u64 	%rd2, [default_function_kernel_param_1];
	ld.param.u64 	%rd3, [default_function_kernel_param_2];
	ld.param.u64 	%rd4, [default_function_kernel_param_3];
	cvta.to.global.u64 	%rd5, %rd2;
	cvta.to.global.u64 	%rd6, %rd3;
	cvta.to.global.u64 	%rd7, %rd1;
	cvta.to.global.u64 	%rd8, %rd4;
	mov.u32 	%r1, %ctaid.x;
	mov.u32 	%r2, %tid.x;
	mad.lo.s32 	%r3, %r1, 40, %r2;
	mul.wide.u32 	%rd9, %r3, 4;
	add.s64 	%rd10, %rd8, %rd9;
	ld.global.nc.f32 	%f1, [%rd10];
	shl.b32 	%r4, %r1, 3;
	cvt.u16.u32 	%rs1, %r2;
	mul.lo.s16 	%rs2, %rs1, 52;
	shr.u16 	%rs3, %rs2, 8;
	cvt.u32.u16 	%r5, %rs3;
	add.s32 	%r6, %r4, %r5;
	mul.hi.u32 	%r7, %r6, -1883757585;
	shr.u32 	%r8, %r7, 5;
	mul.wide.u32 	%rd11, %r8, 4;
	add.s64 	%rd12, %rd7, %rd11;
	ld.global.nc.f32 	%f2, [%rd12];
	add.s64 	%rd13, %rd6, %rd11;
	ld.global.nc.f32 	%f3, [%rd13];
	fma.rn.f32 	%f4, %f1, %f2, %f3;
	add.s64 	%rd14, %rd5, %rd9;
	st.global.f32 	[%rd14], %f4;
	ret;

}


// ===== COMPILED SASS (sm_100) =====

	.target	sm_100

	.elftype	@"ET_EXEC"


//--------------------- .note.nv.tkinfo           --------------------------
	.section	.note.nv.tkinfo,"",@"SHT_NOTE"
	.sectionflags	@"SHF_NOTE_NV_TKINFO"
	.tkinfo
        /*0018*/ 	.word	0x00000002
        /*0030*/ 	.string	""
        /*0030*/ 	.string	"ptxas"
        /*0030*/ 	.string	"Cuda compilation tools, release 13.0, V13.0.88"
        /*0030*/ 	.string	"Build cuda_13.0.r13.0/compiler.36424714_0"
        /*0030*/ 	.string	"-arch sm_100 -m 64 "



//--------------------- .note.nv.cuinfo           --------------------------
	.section	.note.nv.cuinfo,"",@"SHT_NOTE"
	.sectionflags	@"SHF_NOTE_NV_CUINFO"
        /*0018*/ 	.short	0x0002
        /*001a*/ 	.short	0x0064
        /*001c*/ 	.short	0x0082
	.zero		2


//--------------------- .nv.info                  --------------------------
	.section	.nv.info,"",@"SHT_CUDA_INFO"
	.align	4


	//----- nvinfo : EIATTR_REGCOUNT
	.align		4
        /*0000*/ 	.byte	0x04, 0x2f
        /*0002*/ 	.short	(.L_1 - .L_0)
	.align		4
.L_0:
        /*0004*/ 	.word	index@(default_function_kernel)
        /*0008*/ 	.word	0x0000000e


	//----- nvinfo : EIATTR_FRAME_SIZE
	.align		4
.L_1:
        /*000c*/ 	.byte	0x04, 0x11
        /*000e*/ 	.short	(.L_3 - .L_2)
	.align		4
.L_2:
        /*0010*/ 	.word	index@(default_function_kernel)
        /*0014*/ 	.word	0x00000000


	//----- nvinfo : EIATTR_MIN_STACK_SIZE
	.align		4
.L_3:
        /*0018*/ 	.byte	0x04, 0x12
        /*001a*/ 	.short	(.L_5 - .L_4)
	.align		4
.L_4:
        /*001c*/ 	.word	index@(default_function_kernel)
        /*0020*/ 	.word	0x00000000
.L_5:


//--------------------- .nv.compat                --------------------------
	.section	.nv.compat,"",@"SHT_CUDA_COMPAT_INFO"
	.align	4
        /*0000*/ 	.byte	0x02, 0x09, 0x00, 0x00, 0x02, 0x02, 0x01, 0x00, 0x02, 0x05, 0x05, 0x00, 0x03, 0x07, 0x01, 0x01
        /*0010*/ 	.byte	0x02, 0x03, 0x00, 0x00, 0x02, 0x06, 0x01, 0x00, 0x04, 0x0b, 0x08, 0x00, 0x09, 0x00, 0x00, 0x00
        /*0020*/ 	.byte	0x00, 0x00, 0x00, 0x00


//--------------------- .nv.info.default_function_kernel --------------------------
	.section	.nv.info.default_function_kernel,"",@"SHT_CUDA_INFO"
	.sectionflags	@""
	.align	4


	//----- nvinfo : EIATTR_CUDA_API_VERSION
	.align		4
        /*0000*/ 	.byte	0x04, 0x37
        /*0002*/ 	.short	(.L_7 - .L_6)
.L_6:
        /*0004*/ 	.word	0x00000082


	//----- nvinfo : EIATTR_KPARAM_INFO
	.align		4
.L_7:
        /*0008*/ 	.byte	0x04, 0x17
        /*000a*/ 	.short	(.L_9 - .L_8)
.L_8:
        /*000c*/ 	.word	0x00000000
        /*0010*/ 	.short	0x0003
        /*0012*/ 	.short	0x0018
        /*0014*/ 	.byte	0x00, 0xf5, 0x21, 0x00


	//----- nvinfo : EIATTR_KPARAM_INFO
	.align		4
.L_9:
        /*0018*/ 	.byte	0x04, 0x17
        /*001a*/ 	.short	(.L_11 - .L_10)
.L_10:
        /*001c*/ 	.word	0x00000000
        /*0020*/ 	.short	0x0002
        /*0022*/ 	.short	0x0010
        /*0024*/ 	.byte	0x00, 0xf5, 0x21, 0x00


	//----- nvinfo : EIATTR_KPARAM_INFO
	.align		4
.L_11:
        /*0028*/ 	.byte	0x04, 0x17
        /*002a*/ 	.short	(.L_13 - .L_12)
.L_12:
        /*002c*/ 	.word	0x00000000
        /*0030*/ 	.short	0x0001
        /*0032*/ 	.short	0x0008
        /*0034*/ 	.byte	0x00, 0xf5, 0x21, 0x00


	//----- nvinfo : EIATTR_KPARAM_INFO
	.align		4
.L_13:
        /*0038*/ 	.byte	0x04, 0x17
        /*003a*/ 	.short	(.L_15 - .L_14)
.L_14:
        /*003c*/ 	.word	0x00000000
        /*0040*/ 	.short	0x0000
        /*0042*/ 	.short	0x0000
        /*0044*/ 	.byte	0x00, 0xf5, 0x21, 0x00


	//----- nvinfo : EIATTR_SPARSE_MMA_MASK
	.align		4
.L_15:
        /*0048*/ 	.byte	0x03, 0x50
        /*004a*/ 	.short	0x0000


	//----- nvinfo : EIATTR_MAXREG_COUNT
	.align		4
        /*004c*/ 	.byte	0x03, 0x1b
        /*004e*/ 	.short	0x00ff


	//----- nvinfo : EIATTR_MERCURY_ISA_VERSION
	.align		4
        /*0050*/ 	.byte	0x03, 0x5f
        /*0052*/ 	.short	0x0101


	//----- nvinfo : EIATTR_VRC_CTA_INIT_COUNT
	.align		4
        /*0054*/ 	.byte	0x02, 0x4a
	.zero		1
	.zero		1


	//----- nvinfo : EIATTR_EXIT_INSTR_OFFSETS
	.align		4
        /*0058*/ 	.byte	0x04, 0x1c
        /*005a*/ 	.short	(.L_17 - .L_16)


	//   ....[0]....
.L_16:
        /*005c*/ 	.word	0x000001a0


	//----- nvinfo : EIATTR_MAX_THREADS
	.align		4
.L_17:
        /*0060*/ 	.byte	0x04, 0x05
        /*0062*/ 	.short	(.L_19 - .L_18)
.L_18:
        /*0064*/ 	.word	0x00000028
        /*0068*/ 	.word	0x00000001
        /*006c*/ 	.word	0x00000001


	//----- nvinfo : EIATTR_CBANK_PARAM_SIZE
	.align		4
.L_19:
        /*0070*/ 	.byte	0x03, 0x19
        /*0072*/ 	.short	0x0020


	//----- nvinfo : EIATTR_PARAM_CBANK
	.align		4
        /*0074*/ 	.byte	0x04, 0x0a
        /*0076*/ 	.short	(.L_21 - .L_20)
	.align		4
.L_20:
        /*0078*/ 	.word	index@(.nv.constant0.default_function_kernel)
        /*007c*/ 	.short	0x0380
        /*007e*/ 	.short	0x0020


	//----- nvinfo : EIATTR_SW_WAR
	.align		4
.L_21:
        /*0080*/ 	.byte	0x04, 0x36
        /*0082*/ 	.short	(.L_23 - .L_22)
.L_22:
        /*0084*/ 	.word	0x00000008
.L_23:


//--------------------- .nv.callgraph             --------------------------
	.section	.nv.callgraph,"",@"SHT_CUDA_CALLGRAPH"
	.align	4
	.sectionentsize	8
	.align		4
        /*0000*/ 	.word	0x00000000
	.align		4
        /*0004*/ 	.word	0xffffffff
	.align		4
        /*0008*/ 	.word	0x00000000
	.align		4
        /*000c*/ 	.word	0xfffffffe
	.align		4
        /*0010*/ 	.word	0x00000000
	.align		4
        /*0014*/ 	.word	0xfffffffd
	.align		4
        /*0018*/ 	.word	0x00000000
	.align		4
        /*001c*/ 	.word	0xfffffffc


//--------------------- .text.default_function_kernel --------------------------
	.section	.text.default_function_kernel,"ax",@progbits
	.align	128
        .global         default_function_kernel
        .type           default_function_kernel,@function
        .size           default_function_kernel,(.L_x_1 - default_function_kernel)
        .other          default_function_kernel,@"STO_CUDA_ENTRY STV_DEFAULT"
default_function_kernel:
.text.default_function_kernel:
[----:B------:R-:W-:Y:S01]  /*0000*/  LDC R1, c[0x0][0x37c] ;  /* 0x0000df00ff017b82 */ /* 0x000fe20000000800 */
[----:B------:R-:W0:Y:S07]  /*0010*/  S2R R8, SR_TID.X ;  /* 0x0000000000087919 */ /* 0x000e2e0000002100 */
[----:B------:R-:W1:Y:S01]  /*0020*/  LDC.64 R4, c[0x0][0x380] ;  /* 0x0000e000ff047b82 */ /* 0x000e620000000a00 */
[----:B------:R-:W2:Y:S01]  /*0030*/  LDCU.64 UR4, c[0x0][0x358] ;  /* 0x00006b00ff0477ac */ /* 0x000ea20008000a00 */
[----:B------:R-:W3:Y:S06]  /*0040*/  S2R R11, SR_CTAID.X ;  /* 0x00000000000b7919 */ /* 0x000eec0000002500 */
[----:B------:R-:W4:Y:S08]  /*0050*/  LDC.64 R2, c[0x0][0x398] ;  /* 0x0000e600ff027b82 */ /* 0x000f300000000a00 */
[----:B------:R-:W5:Y:S01]  /*0060*/  LDC.64 R6, c[0x0][0x390] ;  /* 0x0000e400ff067b82 */ /* 0x000f620000000a00 */
[----:B0-----:R-:W-:-:S05]  /*0070*/  PRMT R0, R8, 0x9910, RZ ;  /* 0x0000991008007816 */ /* 0x001fca00000000ff */
[----:B------:R-:W-:-:S05]  /*0080*/  IMAD R0, R0, 0x34, RZ ;  /* 0x0000003400007824 */ /* 0x000fca00078e02ff */
[----:B------:R-:W-:-:S04]  /*0090*/  LOP3.LUT R0, R0, 0xffff, RZ, 0xc0, !PT ;  /* 0x0000ffff00007812 */ /* 0x000fc800078ec0ff */
[----:B------:R-:W-:-:S04]  /*00a0*/  SHF.R.U32.HI R0, RZ, 0x8, R0 ;  /* 0x00000008ff007819 */ /* 0x000fc80000011600 */
[----:B------:R-:W-:-:S04]  /*00b0*/  LOP3.LUT R0, R0, 0xffff, RZ, 0xc0, !PT ;  /* 0x0000ffff00007812 */ /* 0x000fc800078ec0ff */
[C---:B---3--:R-:W-:Y:S01]  /*00c0*/  LEA R0, R11.reuse, R0, 0x3 ;  /* 0x000000000b007211 */ /* 0x048fe200078e18ff */
[----:B------:R-:W-:-:S04]  /*00d0*/  IMAD R11, R11, 0x28, R8 ;  /* 0x000000280b0b7824 */ /* 0x000fc800078e0208 */
[----:B------:R-:W-:-:S04]  /*00e0*/  IMAD.HI.U32 R0, R0, -0x7047dc11, RZ ;  /* 0x8fb823ef00007827 */ /* 0x000fc800078e00ff */
[----:B----4-:R-:W-:Y:S01]  /*00f0*/  IMAD.WIDE.U32 R2, R11, 0x4, R2 ;  /* 0x000000040b027825 */ /* 0x010fe200078e0002 */
[----:B------:R-:W-:-:S05]  /*0100*/  SHF.R.U32.HI R9, RZ, 0x5, R0 ;  /* 0x00000005ff097819 */ /* 0x000fca0000011600 */
[C---:B-1----:R-:W-:Y:S01]  /*0110*/  IMAD.WIDE.U32 R4, R9.reuse, 0x4, R4 ;  /* 0x0000000409047825 */ /* 0x042fe200078e0004 */
[----:B--2---:R-:W2:Y:S03]  /*0120*/  LDG.E.CONSTANT R2, desc[UR4][R2.64] ;  /* 0x0000000402027981 */ /* 0x004ea6000c1e9900 */
[----:B-----5:R-:W-:Y:S02]  /*0130*/  IMAD.WIDE.U32 R6, R9, 0x4, R6 ;  /* 0x0000000409067825 */ /* 0x020fe400078e0006 */
[----:B------:R-:W2:Y:S01]  /*0140*/  LDG.E.CONSTANT R5, desc[UR4][R4.64] ;  /* 0x0000000404057981 */ /* 0x000ea2000c1e9900 */
[----:B------:R-:W0:Y:S03]  /*0150*/  LDC.64 R8, c[0x0][0x388] ;  /* 0x0000e200ff087b82 */ /* 0x000e260000000a00 */
[----:B------:R-:W2:Y:S01]  /*0160*/  LDG.E.CONSTANT R7, desc[UR4][R6.64] ;  /* 0x0000000406077981 */ /* 0x000ea2000c1e9900 */
[----:B0-----:R-:W-:-:S04]  /*0170*/  IMAD.WIDE.U32 R8, R11, 0x4, R8 ;  /* 0x000000040b087825 */ /* 0x001fc800078e0008 */
[----:B--2---:R-:W-:-:S05]  /*0180*/  FFMA R11, R2, R5, R7 ;  /* 0x00000005020b7223 */ /* 0x004fca0000000007 */
[----:B------:R-:W-:Y:S01]  /*0190*/  STG.E desc[UR4][R8.64], R11 ;  /* 0x0000000b08007986 */ /* 0x000fe2000c101904 */
[----:B------:R-:W-:Y:S05]  /*01a0*/  EXIT ;  /* 0x000000000000794d */ /* 0x000fea0003800000 */
.L_x_0:
[----:B------:R-:W-:-:S00]  /*01b0*/  BRA `(.L_x_0) ;  /* 0xfffffffc00fc7947 */ /* 0x000fc0000383ffff */
[----:B------:R-:W-:-:S00]  /*01c0*/  NOP ;  /* 0x0000000000007918 */ /* 0x000fc00000000000 */
        /* <DEDUP_REMOVED lines=11> */
.L_x_1:


//--------------------- .nv.shared.reserved.0     --------------------------
	.section	.nv.shared.reserved.0,"aw",@nobits
	.weak		__nv_reservedSMEM_offset_0_alias
	.size		__nv_reservedSMEM_offset_0_alias, 0, 64
	.other		__nv_reservedSMEM_offset_0_alias,@"STO_CUDA_RESERVED_SHARED STV_DEFAULT"
__nv_reservedSMEM_offset_0_alias:
	.zero		0
	.zero		64


//--------------------- .nv.constant0.default_function_kernel --------------------------
	.section	.nv.constant0.default_function_kernel,"a",@progbits
	.sectionflags	@""
	.align	4
.nv.constant0.default_function_kernel:
	.zero		928


//--------------------- SYMBOLS --------------------------

	.type		.nv.reservedSmem.offset0,@object
	.size		.nv.reservedSmem.offset0,0x4
